//
// Generated by NVIDIA NVVM Compiler
//
// Compiler Build ID: CL-36424714
// Cuda compilation tools, release 13.0, V13.0.88
// Based on NVVM 20.0.0
//

.version 9.0
.target sm_100
.address_size 64

	// .globl	_Z17flatten_and_printv
.extern .func  (.param .b32 func_retval0) vprintf
(
	.param .b64 vprintf_param_0,
	.param .b64 vprintf_param_1
)
;
.global .align 1 .b8 $str[34] = {84, 104, 114, 101, 97, 100, 32, 40, 37, 100, 44, 32, 37, 100, 41, 32, 102, 108, 97, 116, 116, 101, 110, 101, 100, 32, 105, 100, 58, 32, 37, 100, 10};

.visible .entry _Z17flatten_and_printv()
{
	.local .align 8 .b8 	__local_depot0[16];
	.reg .b64 	%SP;
	.reg .b64 	%SPL;
	.reg .b32 	%r<7>;
	.reg .b64 	%rd<5>;

	mov.u64 	%SPL, __local_depot0;
	cvta.local.u64 	%SP, %SPL;
	add.u64 	%rd1, %SP, 0;
	add.u64 	%rd2, %SPL, 0;
	mov.u32 	%r1, %tid.y;
	mov.u32 	%r2, %ntid.x;
	mov.u32 	%r3, %tid.x;
	mad.lo.s32 	%r4, %r1, %r2, %r3;
	st.local.v2.u32 	[%rd2], {%r3, %r1};
	st.local.u32 	[%rd2+8], %r4;
	mov.u64 	%rd3, $str;
	cvta.global.u64 	%rd4, %rd3;
	{ // callseq 0, 0
	.param .b64 param0;
	st.param.b64 	[param0], %rd4;
	.param .b64 param1;
	st.param.b64 	[param1], %rd1;
	.param .b32 retval0;
	call.uni (retval0), 
	vprintf, 
	(
	param0, 
	param1
	);
	ld.param.b32 	%r5, [retval0];
	} // callseq 0
	ret;

}


// ===== COMPILED SASS (sm_100) =====

	.target	sm_100

	.elftype	@"ET_EXEC"


//--------------------- .note.nv.tkinfo           --------------------------
	.section	.note.nv.tkinfo,"",@"SHT_NOTE"
	.sectionflags	@"SHF_NOTE_NV_TKINFO"
	.tkinfo
        /*0018*/ 	.word	0x00000002
        /*0030*/ 	.string	""
        /*0030*/ 	.string	"ptxas"
        /*0030*/ 	.string	"Cuda compilation tools, release 13.0, V13.0.88"
        /*0030*/ 	.string	"Build cuda_13.0.r13.0/compiler.36424714_0"
        /*0030*/ 	.string	"-arch sm_100 -m 64 "



//--------------------- .note.nv.cuinfo           --------------------------
	.section	.note.nv.cuinfo,"",@"SHT_NOTE"
	.sectionflags	@"SHF_NOTE_NV_CUINFO"
        /*0018*/ 	.short	0x0002
        /*001a*/ 	.short	0x0064
        /*001c*/ 	.short	0x0082
	.zero		2


//--------------------- .nv.info                  --------------------------
	.section	.nv.info,"",@"SHT_CUDA_INFO"
	.align	4


	//----- nvinfo : EIATTR_REGCOUNT
	.align		4
        /*0000*/ 	.byte	0x04, 0x2f
        /*0002*/ 	.short	(.L_2 - .L_1)
	.align		4
.L_1:
        /*0004*/ 	.word	index@(_Z17flatten_and_printv)
        /*0008*/ 	.word	0x00000018


	//----- nvinfo : EIATTR_FRAME_SIZE
	.align		4
.L_2:
        /*000c*/ 	.byte	0x04, 0x11
        /*000e*/ 	.short	(.L_4 - .L_3)
	.align		4
.L_3:
        /*0010*/ 	.word	index@(_Z17flatten_and_printv)
        /*0014*/ 	.word	0x00000010


	//----- nvinfo : EIATTR_MIN_STACK_SIZE
	.align		4
.L_4:
        /*0018*/ 	.byte	0x04, 0x12
        /*001a*/ 	.short	(.L_6 - .L_5)
	.align		4
.L_5:
        /*001c*/ 	.word	index@(_Z17flatten_and_printv)
        /*0020*/ 	.word	0x00000010
.L_6:


//--------------------- .nv.compat                --------------------------
	.section	.nv.compat,"",@"SHT_CUDA_COMPAT_INFO"
	.align	4
        /*0000*/ 	.byte	0x02, 0x09, 0x00, 0x00, 0x02, 0x02, 0x01, 0x00, 0x02, 0x05, 0x05, 0x00, 0x03, 0x07, 0x01, 0x01
        /*0010*/ 	.byte	0x02, 0x03, 0x00, 0x00, 0x02, 0x06, 0x01, 0x00, 0x04, 0x0b, 0x08, 0x00, 0x09, 0x00, 0x00, 0x00
        /*0020*/ 	.byte	0x00, 0x00, 0x00, 0x00


//--------------------- .nv.info._Z17flatten_and_printv --------------------------
	.section	.nv.info._Z17flatten_and_printv,"",@"SHT_CUDA_INFO"
	.sectionflags	@""
	.align	4


	//----- nvinfo : EIATTR_CUDA_API_VERSION
	.align		4
        /*0000*/ 	.byte	0x04, 0x37
        /*0002*/ 	.short	(.L_8 - .L_7)
.L_7:
        /*0004*/ 	.word	0x00000082


	//----- nvinfo : EIATTR_SPARSE_MMA_MASK
	.align		4
.L_8:
        /*0008*/ 	.byte	0x03, 0x50
        /*000a*/ 	.short	0x0000


	//----- nvinfo : EIATTR_MAXREG_COUNT
	.align		4
        /*000c*/ 	.byte	0x03, 0x1b
        /*000e*/ 	.short	0x00ff


	//----- nvinfo : EIATTR_EXTERNS
	.align		4
        /*0010*/ 	.byte	0x04, 0x0f
        /*0012*/ 	.short	(.L_10 - .L_9)


	//   ....[0]....
	.align		4
.L_9:
        /*0014*/ 	.word	index@(vprintf)


	//----- nvinfo : EIATTR_MERCURY_ISA_VERSION
	.align		4
.L_10:
        /*0018*/ 	.byte	0x03, 0x5f
        /*001a*/ 	.short	0x0101


	//----- nvinfo : EIATTR_VRC_CTA_INIT_COUNT
	.align		4
        /*001c*/ 	.byte	0x02, 0x4a
	.zero		1
	.zero		1


	//----- nvinfo : EIATTR_SYSCALL_OFFSETS
	.align		4
        /*0020*/ 	.byte	0x04, 0x46
        /*0022*/ 	.short	(.L_12 - .L_11)


	//   ....[0]....
.L_11:
        /*0024*/ 	.word	0x00000120


	//----- nvinfo : EIATTR_EXIT_INSTR_OFFSETS
	.align		4
.L_12:
        /*0028*/ 	.byte	0x04, 0x1c
        /*002a*/ 	.short	(.L_14 - .L_13)


	//   ....[0]....
.L_13:
        /*002c*/ 	.word	0x00000130


	//----- nvinfo : EIATTR_SW_WAR
	.align		4
.L_14:
        /*0030*/ 	.byte	0x04, 0x36
        /*0032*/ 	.short	(.L_16 - .L_15)
.L_15:
        /*0034*/ 	.word	0x00000008
.L_16:


//--------------------- .nv.callgraph             --------------------------
	.section	.nv.callgraph,"",@"SHT_CUDA_CALLGRAPH"
	.align	4
	.sectionentsize	8
	.align		4
        /*0000*/ 	.word	0x00000000
	.align		4
        /*0004*/ 	.word	0xffffffff
	.align		4
        /*0008*/ 	.word	index@(_Z17flatten_and_printv)
	.align		4
        /*000c*/ 	.word	index@(vprintf)
	.align		4
        /*0010*/ 	.word	0x00000000
	.align		4
        /*0014*/ 	.word	0xfffffffe
	.align		4
        /*0018*/ 	.word	0x00000000
	.align		4
        /*001c*/ 	.word	0xfffffffd
	.align		4
        /*0020*/ 	.word	0x00000000
	.align		4
        /*0024*/ 	.word	0xfffffffc


//--------------------- .nv.constant4             --------------------------
	.section	.nv.constant4,"a",@progbits
	.align	8
	.align		8
.nv.constant4:
        /*0000*/ 	.dword	vprintf
	.align		8
        /*0008*/ 	.dword	$str


//--------------------- .text._Z17flatten_and_printv --------------------------
	.section	.text._Z17flatten_and_printv,"ax",@progbits
	.align	128
        .global         _Z17flatten_and_printv
        .type           _Z17flatten_and_printv,@function
        .size           _Z17flatten_and_printv,(.L_x_2 - _Z17flatten_and_printv)
        .other          _Z17flatten_and_printv,@"STO_CUDA_ENTRY STV_DEFAULT"
_Z17flatten_and_printv:
.text._Z17flatten_and_printv:
[----:B------:R-:W0:Y:S01]  /*0000*/  LDC R1, c[0x0][0x37c] ;  /* 0x0000df00ff017b82 */ /* 0x000e220000000800 */
[----:B------:R-:W1:Y:S01]  /*0010*/  S2R R9, SR_TID.Y ;  /* 0x0000000000097919 */ /* 0x000e620000002200 */
[----:B------:R-:W2:Y:S01]  /*0020*/  LDCU UR5, c[0x0][0x2fc] ;  /* 0x00005f80ff0577ac */ /* 0x000ea20008000800 */
[----:B------:R-:W-:Y:S01]  /*0030*/  MOV R2, 0x0 ;  /* 0x0000000000027802 */ /* 0x000fe20000000f00 */
[----:B0-----:R-:W-:Y:S01]  /*0040*/  VIADD R1, R1, 0xfffffff0 ;  /* 0xfffffff001017836 */ /* 0x001fe20000000000 */
[----:B------:R-:W1:Y:S01]  /*0050*/  S2R R8, SR_TID.X ;  /* 0x0000000000087919 */ /* 0x000e620000002100 */
[----:B------:R-:W1:Y:S03]  /*0060*/  LDCU UR6, c[0x0][0x360] ;  /* 0x00006c00ff0677ac */ /* 0x000e660008000800 */
[----:B------:R-:W0:Y:S01]  /*0070*/  LDC.64 R2, c[0x4][R2] ;  /* 0x0100000002027b82 */ /* 0x000e220000000a00 */
[----:B------:R-:W3:Y:S02]  /*0080*/  LDCU UR4, c[0x0][0x2f8] ;  /* 0x00005f00ff0477ac */ /* 0x000ee40008000800 */
[----:B---3--:R-:W-:-:S05]  /*0090*/  IADD3 R6, P0, PT, R1, UR4, RZ ;  /* 0x0000000401067c10 */ /* 0x008fca000ff1e0ff */
[----:B--2---:R-:W-:Y:S02]  /*00a0*/  IMAD.X R7, RZ, RZ, UR5, P0 ;  /* 0x00000005ff077e24 */ /* 0x004fe400080e06ff */
[----:B-1----:R-:W-:Y:S01]  /*00b0*/  IMAD R0, R9, UR6, R8 ;  /* 0x0000000609007c24 */ /* 0x002fe2000f8e0208 */
[----:B------:R1:W-:Y:S01]  /*00c0*/  STL.64 [R1], R8 ;  /* 0x0000000801007387 */ /* 0x0003e20000100a00 */
[----:B------:R-:W2:Y:S03]  /*00d0*/  LDCU.64 UR6, c[0x4][0x8] ;  /* 0x01000100ff0677ac */ /* 0x000ea60008000a00 */
[----:B------:R1:W-:Y:S01]  /*00e0*/  STL [R1+0x8], R0 ;  /* 0x0000080001007387 */ /* 0x0003e20000100800 */
[----:B--2---:R-:W-:Y:S01]  /*00f0*/  IMAD.U32 R4, RZ, RZ, UR6 ;  /* 0x00000006ff047e24 */ /* 0x004fe2000f8e00ff */
[----:B01----:R-:W-:-:S07]  /*0100*/  MOV R5, UR7 ;  /* 0x0000000700057c02 */ /* 0x003fce0008000f00 */
[----:B------:R-:W-:-:S07]  /*0110*/  LEPC R20, `(.L_x_0) ;  /* 0x000000001014794e */ /* 0x000fce0000000000 */
[----:B------:R-:W-:Y:S05]  /*0120*/  CALL.ABS.NOINC R2 ;  /* 0x0000000002007343 */ /* 0x000fea0003c00000 */
.L_x_0:
[----:B------:R-:W-:Y:S05]  /*0130*/  EXIT ;  /* 0x000000000000794d */ /* 0x000fea0003800000 */
.L_x_1:
[----:B------:R-:W-:-:S00]  /*0140*/  BRA `(.L_x_1) ;  /* 0xfffffffc00fc7947 */ /* 0x000fc0000383ffff */
[----:B------:R-:W-:-:S00]  /*0150*/  NOP ;  /* 0x0000000000007918 */ /* 0x000fc00000000000 */
        /* <DEDUP_REMOVED lines=10> */
.L_x_2:


//--------------------- .nv.global.init           --------------------------
	.section	.nv.global.init,"aw",@progbits
.nv.global.init:
	.type		$str,@object
	.size		$str,(.L_0 - $str)
$str:
        /*0000*/ 	.byte	0x54, 0x68, 0x72, 0x65, 0x61, 0x64, 0x20, 0x28, 0x25, 0x64, 0x2c, 0x20, 0x25, 0x64, 0x29, 0x20
        /*0010*/ 	.byte	0x66, 0x6c, 0x61, 0x74, 0x74, 0x65, 0x6e, 0x65, 0x64, 0x20, 0x69, 0x64, 0x3a, 0x20, 0x25, 0x64
        /*0020*/ 	.byte	0x0a, 0x00
.L_0:


//--------------------- .nv.shared.reserved.0     --------------------------
	.section	.nv.shared.reserved.0,"aw",@nobits
	.weak		__nv_reservedSMEM_offset_0_alias
	.size		__nv_reservedSMEM_offset_0_alias, 0, 64
	.other		__nv_reservedSMEM_offset_0_alias,@"STO_CUDA_RESERVED_SHARED STV_DEFAULT"
__nv_reservedSMEM_offset_0_alias:
	.zero		0
	.zero		64


//--------------------- .nv.constant0._Z17flatten_and_printv --------------------------
	.section	.nv.constant0._Z17flatten_and_printv,"a",@progbits
	.sectionflags	@""
	.align	4
.nv.constant0._Z17flatten_and_printv:
	.zero		896


//--------------------- SYMBOLS --------------------------

	.type		.nv.reservedSmem.offset0,@object
	.size		.nv.reservedSmem.offset0,0x4
	.type		vprintf,@function
